//
// Generated by NVIDIA NVVM Compiler
//
// Compiler Build ID: CL-36424714
// Cuda compilation tools, release 13.0, V13.0.88
// Based on NVVM 20.0.0
//

.version 9.0
.target sm_100
.address_size 64

	// .globl	_Z14print_from_gpuv
.extern .func  (.param .b32 func_retval0) vprintf
(
	.param .b64 vprintf_param_0,
	.param .b64 vprintf_param_1
)
;
.global .align 1 .b8 $str[47] = {72, 101, 108, 108, 111, 32, 87, 111, 114, 108, 100, 33, 32, 102, 114, 111, 109, 32, 116, 104, 114, 101, 97, 100, 32, 91, 37, 100, 44, 32, 37, 100, 93, 32, 70, 114, 111, 109, 32, 100, 101, 118, 105, 99, 101, 10};

.visible .entry _Z14print_from_gpuv()
{
	.local .align 8 .b8 	__local_depot0[8];
	.reg .b64 	%SP;
	.reg .b64 	%SPL;
	.reg .b32 	%r<5>;
	.reg .b64 	%rd<5>;

	mov.u64 	%SPL, __local_depot0;
	cvta.local.u64 	%SP, %SPL;
	add.u64 	%rd1, %SP, 0;
	add.u64 	%rd2, %SPL, 0;
	mov.u32 	%r1, %tid.x;
	mov.u32 	%r2, %ctaid.x;
	st.local.v2.u32 	[%rd2], {%r1, %r2};
	mov.u64 	%rd3, $str;
	cvta.global.u64 	%rd4, %rd3;
	{ // callseq 0, 0
	.param .b64 param0;
	st.param.b64 	[param0], %rd4;
	.param .b64 param1;
	st.param.b64 	[param1], %rd1;
	.param .b32 retval0;
	call.uni (retval0), 
	vprintf, 
	(
	param0, 
	param1
	);
	ld.param.b32 	%r3, [retval0];
	} // callseq 0
	ret;

}


// ===== COMPILED SASS (sm_100) =====

	.target	sm_100

	.elftype	@"ET_EXEC"


//--------------------- .note.nv.tkinfo           --------------------------
	.section	.note.nv.tkinfo,"",@"SHT_NOTE"
	.sectionflags	@"SHF_NOTE_NV_TKINFO"
	.tkinfo
        /*0018*/ 	.word	0x00000002
        /*0030*/ 	.string	""
        /*0030*/ 	.string	"ptxas"
        /*0030*/ 	.string	"Cuda compilation tools, release 13.0, V13.0.88"
        /*0030*/ 	.string	"Build cuda_13.0.r13.0/compiler.36424714_0"
        /*0030*/ 	.string	"-arch sm_100 -m 64 "



//--------------------- .note.nv.cuinfo           --------------------------
	.section	.note.nv.cuinfo,"",@"SHT_NOTE"
	.sectionflags	@"SHF_NOTE_NV_CUINFO"
        /*0018*/ 	.short	0x0002
        /*001a*/ 	.short	0x0064
        /*001c*/ 	.short	0x0082
	.zero		2


//--------------------- .nv.info                  --------------------------
	.section	.nv.info,"",@"SHT_CUDA_INFO"
	.align	4


	//----- nvinfo : EIATTR_REGCOUNT
	.align		4
        /*0000*/ 	.byte	0x04, 0x2f
        /*0002*/ 	.short	(.L_2 - .L_1)
	.align		4
.L_1:
        /*0004*/ 	.word	index@(_Z14print_from_gpuv)
        /*0008*/ 	.word	0x00000018


	//----- nvinfo : EIATTR_FRAME_SIZE
	.align		4
.L_2:
        /*000c*/ 	.byte	0x04, 0x11
        /*000e*/ 	.short	(.L_4 - .L_3)
	.align		4
.L_3:
        /*0010*/ 	.word	index@(_Z14print_from_gpuv)
        /*0014*/ 	.word	0x00000008


	//----- nvinfo : EIATTR_MIN_STACK_SIZE
	.align		4
.L_4:
        /*0018*/ 	.byte	0x04, 0x12
        /*001a*/ 	.short	(.L_6 - .L_5)
	.align		4
.L_5:
        /*001c*/ 	.word	index@(_Z14print_from_gpuv)
        /*0020*/ 	.word	0x00000008
.L_6:


//--------------------- .nv.compat                --------------------------
	.section	.nv.compat,"",@"SHT_CUDA_COMPAT_INFO"
	.align	4
        /*0000*/ 	.byte	0x02, 0x09, 0x00, 0x00, 0x02, 0x02, 0x01, 0x00, 0x02, 0x05, 0x05, 0x00, 0x03, 0x07, 0x01, 0x01
        /*0010*/ 	.byte	0x02, 0x03, 0x00, 0x00, 0x02, 0x06, 0x01, 0x00, 0x04, 0x0b, 0x08, 0x00, 0x09, 0x00, 0x00, 0x00
        /*0020*/ 	.byte	0x00, 0x00, 0x00, 0x00


//--------------------- .nv.info._Z14print_from_gpuv --------------------------
	.section	.nv.info._Z14print_from_gpuv,"",@"SHT_CUDA_INFO"
	.sectionflags	@""
	.align	4


	//----- nvinfo : EIATTR_CUDA_API_VERSION
	.align		4
        /*0000*/ 	.byte	0x04, 0x37
        /*0002*/ 	.short	(.L_8 - .L_7)
.L_7:
        /*0004*/ 	.word	0x00000082


	//----- nvinfo : EIATTR_SPARSE_MMA_MASK
	.align		4
.L_8:
        /*0008*/ 	.byte	0x03, 0x50
        /*000a*/ 	.short	0x0000


	//----- nvinfo : EIATTR_MAXREG_COUNT
	.align		4
        /*000c*/ 	.byte	0x03, 0x1b
        /*000e*/ 	.short	0x00ff


	//----- nvinfo : EIATTR_EXTERNS
	.align		4
        /*0010*/ 	.byte	0x04, 0x0f
        /*0012*/ 	.short	(.L_10 - .L_9)


	//   ....[0]....
	.align		4
.L_9:
        /*0014*/ 	.word	index@(vprintf)


	//----- nvinfo : EIATTR_MERCURY_ISA_VERSION
	.align		4
.L_10:
        /*0018*/ 	.byte	0x03, 0x5f
        /*001a*/ 	.short	0x0101


	//----- nvinfo : EIATTR_VRC_CTA_INIT_COUNT
	.align		4
        /*001c*/ 	.byte	0x02, 0x4a
	.zero		1
	.zero		1


	//----- nvinfo : EIATTR_SYSCALL_OFFSETS
	.align		4
        /*0020*/ 	.byte	0x04, 0x46
        /*0022*/ 	.short	(.L_12 - .L_11)


	//   ....[0]....
.L_11:
        /*0024*/ 	.word	0x000000f0


	//----- nvinfo : EIATTR_EXIT_INSTR_OFFSETS
	.align		4
.L_12:
        /*0028*/ 	.byte	0x04, 0x1c
        /*002a*/ 	.short	(.L_14 - .L_13)


	//   ....[0]....
.L_13:
        /*002c*/ 	.word	0x00000100


	//----- nvinfo : EIATTR_SW_WAR
	.align		4
.L_14:
        /*0030*/ 	.byte	0x04, 0x36
        /*0032*/ 	.short	(.L_16 - .L_15)
.L_15:
        /*0034*/ 	.word	0x00000008
.L_16:


//--------------------- .nv.callgraph             --------------------------
	.section	.nv.callgraph,"",@"SHT_CUDA_CALLGRAPH"
	.align	4
	.sectionentsize	8
	.align		4
        /*0000*/ 	.word	0x00000000
	.align		4
        /*0004*/ 	.word	0xffffffff
	.align		4
        /*0008*/ 	.word	index@(_Z14print_from_gpuv)
	.align		4
        /*000c*/ 	.word	index@(vprintf)
	.align		4
        /*0010*/ 	.word	0x00000000
	.align		4
        /*0014*/ 	.word	0xfffffffe
	.align		4
        /*0018*/ 	.word	0x00000000
	.align		4
        /*001c*/ 	.word	0xfffffffd
	.align		4
        /*0020*/ 	.word	0x00000000
	.align		4
        /*0024*/ 	.word	0xfffffffc


//--------------------- .nv.constant4             --------------------------
	.section	.nv.constant4,"a",@progbits
	.align	8
	.align		8
.nv.constant4:
        /*0000*/ 	.dword	vprintf
	.align		8
        /*0008*/ 	.dword	$str


//--------------------- .text._Z14print_from_gpuv --------------------------
	.section	.text._Z14print_from_gpuv,"ax",@progbits
	.align	128
        .global         _Z14print_from_gpuv
        .type           _Z14print_from_gpuv,@function
        .size           _Z14print_from_gpuv,(.L_x_2 - _Z14print_from_gpuv)
        .other          _Z14print_from_gpuv,@"STO_CUDA_ENTRY STV_DEFAULT"
_Z14print_from_gpuv:
.text._Z14print_from_gpuv:
[----:B------:R-:W0:Y:S01]  /*0000*/  LDC R1, c[0x0][0x37c] ;  /* 0x0000df00ff017b82 */ /* 0x000e220000000800 */
[----:B------:R-:W1:Y:S01]  /*0010*/  S2R R8, SR_TID.X ;  /* 0x0000000000087919 */ /* 0x000e620000002100 */
[----:B0-----:R-:W-:Y:S01]  /*0020*/  VIADD R1, R1, 0xfffffff8 ;  /* 0xfffffff801017836 */ /* 0x001fe20000000000 */
[----:B------:R-:W-:Y:S01]  /*0030*/  MOV R0, 0x0 ;  /* 0x0000000000007802 */ /* 0x000fe20000000f00 */
[----:B------:R-:W0:Y:S01]  /*0040*/  LDCU UR4, c[0x0][0x2f8] ;  /* 0x00005f00ff0477ac */ /* 0x000e220008000800 */
[----:B------:R-:W1:Y:S03]  /*0050*/  S2R R9, SR_CTAID.X ;  /* 0x0000000000097919 */ /* 0x000e660000002500 */
[----:B------:R2:W3:Y:S01]  /*0060*/  LDC.64 R2, c[0x4][R0] ;  /* 0x0100000000027b82 */ /* 0x0004e20000000a00 */
[----:B------:R-:W4:Y:S01]  /*0070*/  LDCU.64 UR6, c[0x4][0x8] ;  /* 0x01000100ff0677ac */ /* 0x000f220008000a00 */
[----:B------:R-:W5:Y:S01]  /*0080*/  LDCU UR5, c[0x0][0x2fc] ;  /* 0x00005f80ff0577ac */ /* 0x000f620008000800 */
[----:B0-----:R-:W-:Y:S01]  /*0090*/  IADD3 R6, P0, PT, R1, UR4, RZ ;  /* 0x0000000401067c10 */ /* 0x001fe2000ff1e0ff */
[----:B----4-:R-:W-:Y:S01]  /*00a0*/  IMAD.U32 R4, RZ, RZ, UR6 ;  /* 0x00000006ff047e24 */ /* 0x010fe2000f8e00ff */
[----:B------:R-:W-:-:S03]  /*00b0*/  MOV R5, UR7 ;  /* 0x0000000700057c02 */ /* 0x000fc60008000f00 */
[----:B-----5:R-:W-:Y:S01]  /*00c0*/  IMAD.X R7, RZ, RZ, UR5, P0 ;  /* 0x00000005ff077e24 */ /* 0x020fe200080e06ff */
[----:B-1----:R2:W-:Y:S07]  /*00d0*/  STL.64 [R1], R8 ;  /* 0x0000000801007387 */ /* 0x0025ee0000100a00 */
[----:B------:R-:W-:-:S07]  /*00e0*/  LEPC R20, `(.L_x_0) ;  /* 0x000000001014794e */ /* 0x000fce0000000000 */
[----:B--23--:R-:W-:Y:S05]  /*00f0*/  CALL.ABS.NOINC R2 ;  /* 0x0000000002007343 */ /* 0x00cfea0003c00000 */
.L_x_0:
[----:B------:R-:W-:Y:S05]  /*0100*/  EXIT ;  /* 0x000000000000794d */ /* 0x000fea0003800000 */
.L_x_1:
[----:B------:R-:W-:-:S00]  /*0110*/  BRA `(.L_x_1) ;  /* 0xfffffffc00fc7947 */ /* 0x000fc0000383ffff */
[----:B------:R-:W-:-:S00]  /*0120*/  NOP ;  /* 0x0000000000007918 */ /* 0x000fc00000000000 */
        /* <DEDUP_REMOVED lines=13> */
.L_x_2:


//--------------------- .nv.global.init           --------------------------
	.section	.nv.global.init,"aw",@progbits
.nv.global.init:
	.type		$str,@object
	.size		$str,(.L_0 - $str)
$str:
        /*0000*/ 	.byte	0x48, 0x65, 0x6c, 0x6c, 0x6f, 0x20, 0x57, 0x6f, 0x72, 0x6c, 0x64, 0x21, 0x20, 0x66, 0x72, 0x6f
        /*0010*/ 	.byte	0x6d, 0x20, 0x74, 0x68, 0x72, 0x65, 0x61, 0x64, 0x20, 0x5b, 0x25, 0x64, 0x2c, 0x20, 0x25, 0x64
        /*0020*/ 	.byte	0x5d, 0x20, 0x46, 0x72, 0x6f, 0x6d, 0x20, 0x64, 0x65, 0x76, 0x69, 0x63, 0x65, 0x0a, 0x00
.L_0:


//--------------------- .nv.shared.reserved.0     --------------------------
	.section	.nv.shared.reserved.0,"aw",@nobits
	.weak		__nv_reservedSMEM_offset_0_alias
	.size		__nv_reservedSMEM_offset_0_alias, 0, 64
	.other		__nv_reservedSMEM_offset_0_alias,@"STO_CUDA_RESERVED_SHARED STV_DEFAULT"
__nv_reservedSMEM_offset_0_alias:
	.zero		0
	.zero		64


//--------------------- .nv.constant0._Z14print_from_gpuv --------------------------
	.section	.nv.constant0._Z14print_from_gpuv,"a",@progbits
	.sectionflags	@""
	.align	4
.nv.constant0._Z14print_from_gpuv:
	.zero		896


//--------------------- SYMBOLS --------------------------

	.type		.nv.reservedSmem.offset0,@object
	.size		.nv.reservedSmem.offset0,0x4
	.type		vprintf,@function
